	.headerflags	@"EF_CUDA_TEXMODE_UNIFIED EF_CUDA_64BIT_ADDRESS EF_CUDA_SM86 EF_CUDA_VIRTUAL_SM(EF_CUDA_SM86)"
	.elftype	@"ET_EXEC"


//--------------------- .nv.info                  --------------------------
	.section	.nv.info,"",@"SHT_CUDA_INFO"
	.align	4


	//----- nvinfo : EIATTR_REGCOUNT
	.align		4
        /*0000*/ 	.byte	0x04, 0x2f
        /*0002*/ 	.short	(.L_1 - .L_0)
	.align		4
.L_0:
        /*0004*/ 	.word	index@(debug_timer_globaltimer_kernel)
        /*0008*/ 	.word	0x00000010


	//----- nvinfo : EIATTR_MIN_STACK_SIZE
	.align		4
.L_1:
        /*000c*/ 	.byte	0x04, 0x12
        /*000e*/ 	.short	(.L_3 - .L_2)
	.align		4
.L_2:
        /*0010*/ 	.word	index@(debug_timer_globaltimer_kernel)
        /*0014*/ 	.word	0x00000000


	//----- nvinfo : EIATTR_FRAME_SIZE
	.align		4
.L_3:
        /*0018*/ 	.byte	0x04, 0x11
        /*001a*/ 	.short	(.L_5 - .L_4)
	.align		4
.L_4:
        /*001c*/ 	.word	index@(debug_timer_globaltimer_kernel)
        /*0020*/ 	.word	0x00000000


	//----- nvinfo : EIATTR_MIN_STACK_SIZE
	.align		4
.L_5:
        /*0024*/ 	.byte	0x04, 0x12
        /*0026*/ 	.short	(.L_7 - .L_6)
	.align		4
.L_6:
        /*0028*/ 	.word	index@(debug_timer_globaltimer_kernel)
        /*002c*/ 	.word	0x00000000
.L_7:


//--------------------- .nv.info.debug_timer_globaltimer_kernel --------------------------
	.section	.nv.info.debug_timer_globaltimer_kernel,"",@"SHT_CUDA_INFO"
	.sectionflags	@""
	.align	4


	//----- nvinfo : EIATTR_CUDA_API_VERSION
	.align		4
        /*0000*/ 	.byte	0x04, 0x37
        /*0002*/ 	.short	(.L_9 - .L_8)
.L_8:
        /*0004*/ 	.word	0x0000007c


	//----- nvinfo : EIATTR_SW2861232_WAR
	.align		4
.L_9:
        /*0008*/ 	.byte	0x01, 0x35
	.zero		2


	//----- nvinfo : EIATTR_PARAM_CBANK
	.align		4
        /*000c*/ 	.byte	0x04, 0x0a
        /*000e*/ 	.short	(.L_11 - .L_10)
	.align		4
.L_10:
        /*0010*/ 	.word	index@(.nv.constant0.debug_timer_globaltimer_kernel)
        /*0014*/ 	.short	0x0160
        /*0016*/ 	.short	0x0020


	//----- nvinfo : EIATTR_CBANK_PARAM_SIZE
	.align		4
.L_11:
        /*0018*/ 	.byte	0x03, 0x19
        /*001a*/ 	.short	0x0020


	//----- nvinfo : EIATTR_KPARAM_INFO
	.align		4
        /*001c*/ 	.byte	0x04, 0x17
        /*001e*/ 	.short	(.L_13 - .L_12)
.L_12:
        /*0020*/ 	.word	0x00000000
        /*0024*/ 	.short	0x0003
        /*0026*/ 	.short	0x0018
        /*0028*/ 	.byte	0x00, 0xf0, 0x21, 0x00


	//----- nvinfo : EIATTR_KPARAM_INFO
	.align		4
.L_13:
        /*002c*/ 	.byte	0x04, 0x17
        /*002e*/ 	.short	(.L_15 - .L_14)
.L_14:
        /*0030*/ 	.word	0x00000000
        /*0034*/ 	.short	0x0002
        /*0036*/ 	.short	0x0010
        /*0038*/ 	.byte	0x00, 0xf0, 0x21, 0x00


	//----- nvinfo : EIATTR_KPARAM_INFO
	.align		4
.L_15:
        /*003c*/ 	.byte	0x04, 0x17
        /*003e*/ 	.short	(.L_17 - .L_16)
.L_16:
        /*0040*/ 	.word	0x00000000
        /*0044*/ 	.short	0x0001
        /*0046*/ 	.short	0x0008
        /*0048*/ 	.byte	0x00, 0xf0, 0x21, 0x00


	//----- nvinfo : EIATTR_KPARAM_INFO
	.align		4
.L_17:
        /*004c*/ 	.byte	0x04, 0x17
        /*004e*/ 	.short	(.L_19 - .L_18)
.L_18:
        /*0050*/ 	.word	0x00000000
        /*0054*/ 	.short	0x0000
        /*0056*/ 	.short	0x0000
        /*0058*/ 	.byte	0x00, 0xf0, 0x21, 0x00


	//----- nvinfo : EIATTR_MAXREG_COUNT
	.align		4
.L_19:
        /*005c*/ 	.byte	0x03, 0x1b
        /*005e*/ 	.short	0x00ff


	//----- nvinfo : EIATTR_EXIT_INSTR_OFFSETS
	.align		4
        /*0060*/ 	.byte	0x04, 0x1c
        /*0062*/ 	.short	(.L_21 - .L_20)


	//   ....[0]....
.L_20:
        /*0064*/ 	.word	0x000025c0


	//   ....[1]....
        /*0068*/ 	.word	0x000025e0


	//----- nvinfo : EIATTR_MAX_THREADS
	.align		4
.L_21:
        /*006c*/ 	.byte	0x04, 0x05
        /*006e*/ 	.short	(.L_23 - .L_22)
.L_22:
        /*0070*/ 	.word	0x00000020
        /*0074*/ 	.word	0x00000001
        /*0078*/ 	.word	0x00000001


	//----- nvinfo : EIATTR_CRS_STACK_SIZE
	.align		4
.L_23:
        /*007c*/ 	.byte	0x04, 0x1e
        /*007e*/ 	.short	(.L_25 - .L_24)
.L_24:
        /*0080*/ 	.word	0x00000000
.L_25:


//--------------------- .nv.callgraph             --------------------------
	.section	.nv.callgraph,"",@"SHT_CUDA_CALLGRAPH"
	.align	4
	.sectionentsize	8
	.align		4
        /*0000*/ 	.word	0x00000000
	.align		4
        /*0004*/ 	.word	0xffffffff
	.align		4
        /*0008*/ 	.word	0x00000000
	.align		4
        /*000c*/ 	.word	0xfffffffe
	.align		4
        /*0010*/ 	.word	0x00000000
	.align		4
        /*0014*/ 	.word	0xfffffffd
	.align		4
        /*0018*/ 	.word	0x00000000
	.align		4
        /*001c*/ 	.word	0xfffffffc


//--------------------- .nv.rel.action            --------------------------
	.section	.nv.rel.action,"",@"SHT_CUDA_RELOCINFO"
	.align	8
	.sectionentsize	8
        /*0000*/ 	.byte	0x73, 0x00, 0x00, 0x00, 0x00, 0x00, 0x00, 0x00, 0x00, 0x00, 0x00, 0x11, 0x25, 0x00, 0x05, 0x36


//--------------------- .nv.constant0.debug_timer_globaltimer_kernel --------------------------
	.section	.nv.constant0.debug_timer_globaltimer_kernel,"a",@progbits
	.sectionflags	@""
	.align	4
.nv.constant0.debug_timer_globaltimer_kernel:
	.zero		384


//--------------------- .text.debug_timer_globaltimer_kernel --------------------------
	.section	.text.debug_timer_globaltimer_kernel,"ax",@progbits
	.sectioninfo	@"SHI_REGISTERS=16"
	.align	128
        .global         debug_timer_globaltimer_kernel
        .type           debug_timer_globaltimer_kernel,@function
        .size           debug_timer_globaltimer_kernel,(.L_x_3 - debug_timer_globaltimer_kernel)
        .other          debug_timer_globaltimer_kernel,@"STO_CUDA_ENTRY STV_DEFAULT"
debug_timer_globaltimer_kernel:
.text.debug_timer_globaltimer_kernel:
[----:B------:R-:W-:Y:S02]  /*0000*/  IMAD.MOV.U32 R1, RZ, RZ, c[0x0][0x28] ;  /* 0x00000a00ff017624 */ /* 0x000fe400078e00ff */
[----:B------:R-:W0:Y:S01]  /*0010*/  S2R R0, SR_TID.X ;  /* 0x0000000000007919 */ /* 0x000e220000002100 */
[----:B------:R-:W-:-:S03]  /*0020*/  ULDC.64 UR4, c[0x0][0x118] ;  /* 0x0000460000047ab9 */ /* 0x000fc60000000a00 */
[----:B------:R-:W1:Y:S01]  /*0030*/  S2R R3, SR_CTAID.X ;  /* 0x0000000000037919 */ /* 0x000e620000002500 */
[----:B0-----:R-:W-:-:S05]  /*0040*/  LOP3.LUT R0, R0, 0x1f, RZ, 0xc0, !PT ;  /* 0x0000001f00007812 */ /* 0x001fca00078ec0ff */
[----:B-1----:R-:W-:-:S05]  /*0050*/  IMAD R0, R3, 0x20, R0 ;  /* 0x0000002003007824 */ /* 0x002fca00078e0200 */
[----:B------:R-:W-:-:S06]  /*0060*/  ISETP.GE.AND P2, PT, R0, 0x20, PT ;  /* 0x000000200000780c */ /* 0x000fcc0003f46270 */
[----:B------:R-:W-:-:S07]  /*0070*/  CS2R R2, SR_GLOBALTIMERLO ;  /* 0x0000000000027805 */ /* 0x000fce0000015200 */
[----:B------:R-:W-:-:S06]  /*0080*/  CS2R R4, SR_GLOBALTIMERLO ;  /* 0x0000000000047805 */ /* 0x000fcc0000015200 */
[----:B------:R-:W-:-:S04]  /*0090*/  IADD3 R6, P0, -R2, R4, RZ ;  /* 0x0000000402067210 */ /* 0x000fc80007f1e1ff */
[----:B------:R-:W-:Y:S01]  /*00a0*/  ISETP.LT.U32.AND P1, PT, R6, -0x1, PT ;  /* 0xffffffff0600780c */ /* 0x000fe20003f21070 */
[----:B------:R-:W-:Y:S01]  /*00b0*/  IMAD.X R7, R5, 0x1, ~R3, P0 ;  /* 0x0000000105077824 */ /* 0x000fe200000e0e03 */
[----:B------:R-:W-:-:S04]  /*00c0*/  ISETP.NE.U32.AND P0, PT, R4, R2, PT ;  /* 0x000000020400720c */ /* 0x000fc80003f05070 */
[----:B------:R-:W-:Y:S02]  /*00d0*/  ISETP.LT.U32.AND.EX P1, PT, R7, 0x7fffffff, PT, P1 ;  /* 0x7fffffff0700780c */ /* 0x000fe40003f21110 */
[----:B------:R-:W-:Y:S02]  /*00e0*/  ISETP.NE.AND.EX P0, PT, R5, R3, PT, P0 ;  /* 0x000000030500720c */ /* 0x000fe40003f05300 */
[----:B------:R-:W-:Y:S02]  /*00f0*/  SEL R2, R6, 0xffffffff, P1 ;  /* 0xffffffff06027807 */ /* 0x000fe40000800000 */
[----:B------:R-:W-:Y:S02]  /*0100*/  SEL R3, R7, 0x7fffffff, P1 ;  /* 0x7fffffff07037807 */ /* 0x000fe40000800000 */
[----:B------:R-:W-:Y:S02]  /*0110*/  SEL R2, R2, 0xffffffff, P0 ;  /* 0xffffffff02027807 */ /* 0x000fe40000000000 */
[----:B------:R-:W-:-:S02]  /*0120*/  SEL R3, R3, 0x7fffffff, P0 ;  /* 0x7fffffff03037807 */ /* 0x000fc40000000000 */
[----:B------:R-:W-:-:S06]  /*0130*/  CS2R R6, SR_GLOBALTIMERLO ;  /* 0x0000000000067805 */ /* 0x000fcc0000015200 */
[----:B------:R-:W-:Y:S02]  /*0140*/  ISETP.NE.U32.AND P0, PT, R6, R4, PT ;  /* 0x000000040600720c */ /* 0x000fe40003f05070 */
[----:B------:R-:W-:-:S02]  /*0150*/  IADD3 R9, P1, -R4, R6, RZ ;  /* 0x0000000604097210 */ /* 0x000fc40007f3e1ff */
[----:B------:R-:W-:-:S03]  /*0160*/  ISETP.NE.AND.EX P0, PT, R7, R5, PT, P0 ;  /* 0x000000050700720c */ /* 0x000fc60003f05300 */
[----:B------:R-:W-:Y:S01]  /*0170*/  IMAD.X R4, R7, 0x1, ~R5, P1 ;  /* 0x0000000107047824 */ /* 0x000fe200008e0e05 */
[----:B------:R-:W-:-:S04]  /*0180*/  ISETP.LT.U32.AND P1, PT, R9, R2, PT ;  /* 0x000000020900720c */ /* 0x000fc80003f21070 */
[----:B------:R-:W-:-:S05]  /*0190*/  ISETP.LT.U32.AND.EX P1, PT, R4, R3, PT, P1 ;  /* 0x000000030400720c */ /* 0x000fca0003f21110 */
[----:B------:R-:W-:Y:S02]  /*01a0*/  @P0 SEL R2, R9, R2, P1 ;  /* 0x0000000209020207 */ /* 0x000fe40000800000 */
[----:B------:R-:W-:Y:S02]  /*01b0*/  @P0 SEL R3, R4, R3, P1 ;  /* 0x0000000304030207 */ /* 0x000fe40000800000 */
[----:B------:R-:W-:-:S06]  /*01c0*/  CS2R R4, SR_GLOBALTIMERLO ;  /* 0x0000000000047805 */ /* 0x000fcc0000015200 */
[----:B------:R-:W-:Y:S02]  /*01d0*/  ISETP.NE.U32.AND P0, PT, R4, R6, PT ;  /* 0x000000060400720c */ /* 0x000fe40003f05070 */
[----:B------:R-:W-:Y:S02]  /*01e0*/  IADD3 R9, P1, -R6, R4, RZ ;  /* 0x0000000406097210 */ /* 0x000fe40007f3e1ff */
        /* <DEDUP_REMOVED lines=547> */
[----:B------:R-:W-:Y:S01]  /*2420*/  ISETP.NE.U32.AND P0, PT, R6, R4, PT ;  /* 0x000000040600720c */ /* 0x000fe20003f05070 */
[----:B------:R-:W-:Y:S01]  /*2430*/  BSSY B0, `(.L_x_0) ;  /* 0x0000010000007945 */ /* 0x000fe20003800000 */
[----:B------:R-:W-:Y:S01]  /*2440*/  IADD3 R9, P1, -R4, R6, RZ ;  /* 0x0000000604097210 */ /* 0x000fe20007f3e1ff */
[----:B------:R-:W-:Y:S01]  /*2450*/  IMAD.MOV.U32 R6, RZ, RZ, RZ ;  /* 0x000000ffff067224 */ /* 0x000fe200078e00ff */
[----:B------:R-:W-:-:S03]  /*2460*/  ISETP.NE.AND.EX P0, PT, R7, R5, PT, P0 ;  /* 0x000000050700720c */ /* 0x000fc60003f05300 */
[----:B------:R-:W-:Y:S01]  /*2470*/  IMAD.X R4, R7, 0x1, ~R5, P1 ;  /* 0x0000000107047824 */ /* 0x000fe200008e0e05 */
[----:B------:R-:W-:Y:S01]  /*2480*/  ISETP.LT.U32.AND P1, PT, R9, R2, PT ;  /* 0x000000020900720c */ /* 0x000fe20003f21070 */
[----:B------:R-:W-:-:S03]  /*2490*/  IMAD.MOV.U32 R7, RZ, RZ, 0x8 ;  /* 0x00000008ff077424 */ /* 0x000fc600078e00ff */
[----:B------:R-:W-:-:S05]  /*24a0*/  ISETP.LT.U32.AND.EX P1, PT, R4, R3, PT, P1 ;  /* 0x000000030400720c */ /* 0x000fca0003f21110 */
[----:B------:R-:W-:Y:S01]  /*24b0*/  @P0 SEL R3, R4, R3, P1 ;  /* 0x0000000304030207 */ /* 0x000fe20000800000 */
[----:B------:R-:W-:Y:S01]  /*24c0*/  IMAD.WIDE R4, R0, R7, c[0x0][0x178] ;  /* 0x00005e0000047625 */ /* 0x000fe200078e0207 */
[----:B------:R-:W-:-:S03]  /*24d0*/  @P0 SEL R2, R9, R2, P1 ;  /* 0x0000000209020207 */ /* 0x000fc60000800000 */
[----:B------:R-:W-:Y:S02]  /*24e0*/  IMAD.MOV.U32 R9, RZ, RZ, 0x4 ;  /* 0x00000004ff097424 */ /* 0x000fe400078e00ff */
[----:B------:R0:W-:Y:S02]  /*24f0*/  @!P2 STG.E.64 [R4.64], R2 ;  /* 0x000000020400a986 */ /* 0x0001e4000c101b04 */
[----:B0-----:R-:W-:Y:S01]  /*2500*/  IMAD.WIDE R2, R0, R9, c[0x0][0x160] ;  /* 0x0000580000027625 */ /* 0x001fe200078e0209 */
[----:B------:R-:W-:Y:S05]  /*2510*/  @P2 BRA `(.L_x_1) ;  /* 0x0000001000002947 */ /* 0x000fea0003800000 */
[----:B------:R0:W5:Y:S02]  /*2520*/  LDG.E R6, [R2.64] ;  /* 0x0000000402067981 */ /* 0x000164000c1e1900 */
.L_x_1:
[----:B------:R-:W-:Y:S05]  /*2530*/  BSYNC B0 ;  /* 0x0000000000007941 */ /* 0x000fea0003800000 */
.L_x_0:
[----:B-----5:R-:W-:Y:S02]  /*2540*/  SEL R6, R6, RZ, !P2 ;  /* 0x000000ff06067207 */ /* 0x020fe40005000000 */
[----:B------:R-:W-:-:S05]  /*2550*/  CS2R R8, SR_GLOBALTIMERLO ;  /* 0x0000000000087805 */ /* 0x000fca0000015200 */
[----:B------:R-:W-:Y:S02]  /*2560*/  IADD3 R13, R6, 0xdac, RZ ;  /* 0x00000dac060d7810 */ /* 0x000fe40007ffe0ff */
[----:B------:R-:W-:-:S05]  /*2570*/  CS2R R10, SR_GLOBALTIMERLO ;  /* 0x00000000000a7805 */ /* 0x000fca0000015200 */
[CC--:B------:R-:W-:Y:S01]  /*2580*/  IMAD.WIDE R4, R0.reuse, R7.reuse, c[0x0][0x168] ;  /* 0x00005a0000047625 */ /* 0x0c0fe200078e0207 */
[----:B------:R1:W-:Y:S03]  /*2590*/  @!P2 STG.E [R2.64], R13 ;  /* 0x0000000d0200a986 */ /* 0x0003e6000c101904 */
[----:B------:R-:W-:Y:S01]  /*25a0*/  IMAD.WIDE R6, R0, R7, c[0x0][0x170] ;  /* 0x00005c0000067625 */ /* 0x000fe200078e0207 */
[----:B------:R1:W-:Y:S01]  /*25b0*/  @!P2 STG.E.64 [R4.64], R8 ;  /* 0x000000080400a986 */ /* 0x0003e2000c101b04 */
[----:B------:R-:W-:Y:S05]  /*25c0*/  @P2 EXIT ;  /* 0x000000000000294d */ /* 0x000fea0003800000 */
[----:B------:R-:W-:Y:S01]  /*25d0*/  STG.E.64 [R6.64], R10 ;  /* 0x0000000a06007986 */ /* 0x000fe2000c101b04 */
[----:B------:R-:W-:Y:S05]  /*25e0*/  EXIT ;  /* 0x000000000000794d */ /* 0x000fea0003800000 */
.L_x_2:
[----:B------:R-:W-:-:S00]  /*25f0*/  BRA `(.L_x_2) ;  /* 0xfffffff000007947 */ /* 0x000fc0000383ffff */
[----:B------:R-:W-:-:S00]  /*2600*/  NOP ;  /* 0x0000000000007918 */ /* 0x000fc00000000000 */
[----:B------:R-:W-:-:S00]  /*2610*/  NOP ;  /* 0x0000000000007918 */ /* 0x000fc00000000000 */
[----:B------:R-:W-:-:S00]  /*2620*/  NOP ;  /* 0x0000000000007918 */ /* 0x000fc00000000000 */
[----:B------:R-:W-:-:S00]  /*2630*/  NOP ;  /* 0x0000000000007918 */ /* 0x000fc00000000000 */
[----:B------:R-:W-:-:S00]  /*2640*/  NOP ;  /* 0x0000000000007918 */ /* 0x000fc00000000000 */
[----:B------:R-:W-:-:S00]  /*2650*/  NOP ;  /* 0x0000000000007918 */ /* 0x000fc00000000000 */
[----:B------:R-:W-:-:S00]  /*2660*/  NOP ;  /* 0x0000000000007918 */ /* 0x000fc00000000000 */
[----:B------:R-:W-:-:S00]  /*2670*/  NOP ;  /* 0x0000000000007918 */ /* 0x000fc00000000000 */
.L_x_3:
